	.headerflags	@"EF_CUDA_TEXMODE_UNIFIED EF_CUDA_64BIT_ADDRESS EF_CUDA_ACCELERATORS EF_CUDA_SM90 EF_CUDA_VIRTUAL_SM(EF_CUDA_SM90)"
	.elftype	@"ET_EXEC"


//--------------------- .nv.info                  --------------------------
	.section	.nv.info,"",@"SHT_CUDA_INFO"
	.align	4


	//----- nvinfo : EIATTR_REGCOUNT
	.align		4
        /*0000*/ 	.byte	0x04, 0x2f
        /*0002*/ 	.short	(.L_3 - .L_2)
	.align		4
.L_2:
        /*0004*/ 	.word	index@(triton_poi_fused__native_batch_norm_legit_no_training_relu_28)
        /*0008*/ 	.word	0x00000011


	//----- nvinfo : EIATTR_MIN_STACK_SIZE
	.align		4
.L_3:
        /*000c*/ 	.byte	0x04, 0x12
        /*000e*/ 	.short	(.L_5 - .L_4)
	.align		4
.L_4:
        /*0010*/ 	.word	index@(triton_poi_fused__native_batch_norm_legit_no_training_relu_28)
        /*0014*/ 	.word	0x00000000


	//----- nvinfo : EIATTR_FRAME_SIZE
	.align		4
.L_5:
        /*0018*/ 	.byte	0x04, 0x11
        /*001a*/ 	.short	(.L_7 - .L_6)
	.align		4
.L_6:
        /*001c*/ 	.word	index@(triton_poi_fused__native_batch_norm_legit_no_training_relu_28)
        /*0020*/ 	.word	0x00000000


	//----- nvinfo : EIATTR_MIN_STACK_SIZE
	.align		4
.L_7:
        /*0024*/ 	.byte	0x04, 0x12
        /*0026*/ 	.short	(.L_9 - .L_8)
	.align		4
.L_8:
        /*0028*/ 	.word	index@(triton_poi_fused__native_batch_norm_legit_no_training_relu_28)
        /*002c*/ 	.word	0x00000000
.L_9:


//--------------------- .nv.info.triton_poi_fused__native_batch_norm_legit_no_training_relu_28 --------------------------
	.section	.nv.info.triton_poi_fused__native_batch_norm_legit_no_training_relu_28,"",@"SHT_CUDA_INFO"
	.sectionflags	@""
	.align	4


	//----- nvinfo : EIATTR_CUDA_API_VERSION
	.align		4
        /*0000*/ 	.byte	0x04, 0x37
        /*0002*/ 	.short	(.L_11 - .L_10)
.L_10:
        /*0004*/ 	.word	0x0000007c


	//----- nvinfo : EIATTR_KPARAM_INFO
	.align		4
.L_11:
        /*0008*/ 	.byte	0x04, 0x17
        /*000a*/ 	.short	(.L_13 - .L_12)
.L_12:
        /*000c*/ 	.word	0x00000000
        /*0010*/ 	.short	0x0006
        /*0012*/ 	.short	0x0030
        /*0014*/ 	.byte	0x00, 0xf0, 0x11, 0x00


	//----- nvinfo : EIATTR_KPARAM_INFO
	.align		4
.L_13:
        /*0018*/ 	.byte	0x04, 0x17
        /*001a*/ 	.short	(.L_15 - .L_14)
.L_14:
        /*001c*/ 	.word	0x00000000
        /*0020*/ 	.short	0x0005
        /*0022*/ 	.short	0x0028
        /*0024*/ 	.byte	0x00, 0xf4, 0x21, 0x00


	//----- nvinfo : EIATTR_KPARAM_INFO
	.align		4
.L_15:
        /*0028*/ 	.byte	0x04, 0x17
        /*002a*/ 	.short	(.L_17 - .L_16)
.L_16:
        /*002c*/ 	.word	0x00000000
        /*0030*/ 	.short	0x0004
        /*0032*/ 	.short	0x0020
        /*0034*/ 	.byte	0x00, 0xf4, 0x21, 0x00


	//----- nvinfo : EIATTR_KPARAM_INFO
	.align		4
.L_17:
        /*0038*/ 	.byte	0x04, 0x17
        /*003a*/ 	.short	(.L_19 - .L_18)
.L_18:
        /*003c*/ 	.word	0x00000000
        /*0040*/ 	.short	0x0003
        /*0042*/ 	.short	0x0018
        /*0044*/ 	.byte	0x00, 0xf4, 0x21, 0x00


	//----- nvinfo : EIATTR_KPARAM_INFO
	.align		4
.L_19:
        /*0048*/ 	.byte	0x04, 0x17
        /*004a*/ 	.short	(.L_21 - .L_20)
.L_20:
        /*004c*/ 	.word	0x00000000
        /*0050*/ 	.short	0x0002
        /*0052*/ 	.short	0x0010
        /*0054*/ 	.byte	0x00, 0xf4, 0x21, 0x00


	//----- nvinfo : EIATTR_KPARAM_INFO
	.align		4
.L_21:
        /*0058*/ 	.byte	0x04, 0x17
        /*005a*/ 	.short	(.L_23 - .L_22)
.L_22:
        /*005c*/ 	.word	0x00000000
        /*0060*/ 	.short	0x0001
        /*0062*/ 	.short	0x0008
        /*0064*/ 	.byte	0x00, 0xf4, 0x21, 0x00


	//----- nvinfo : EIATTR_KPARAM_INFO
	.align		4
.L_23:
        /*0068*/ 	.byte	0x04, 0x17
        /*006a*/ 	.short	(.L_25 - .L_24)
.L_24:
        /*006c*/ 	.word	0x00000000
        /*0070*/ 	.short	0x0000
        /*0072*/ 	.short	0x0000
        /*0074*/ 	.byte	0x00, 0xf4, 0x21, 0x00


	//----- nvinfo : EIATTR_SPARSE_MMA_MASK
	.align		4
.L_25:
        /*0078*/ 	.byte	0x03, 0x50
        /*007a*/ 	.short	0x0000


	//----- nvinfo : EIATTR_MAXREG_COUNT
	.align		4
        /*007c*/ 	.byte	0x03, 0x1b
        /*007e*/ 	.short	0x00ff


	//----- nvinfo : EIATTR_EXIT_INSTR_OFFSETS
	.align		4
        /*0080*/ 	.byte	0x04, 0x1c
        /*0082*/ 	.short	(.L_27 - .L_26)


	//   ....[0]....
.L_26:
        /*0084*/ 	.word	0x00000360


	//----- nvinfo : EIATTR_REQNTID
	.align		4
.L_27:
        /*0088*/ 	.byte	0x04, 0x10
        /*008a*/ 	.short	(.L_29 - .L_28)
.L_28:
        /*008c*/ 	.word	0x00000080
        /*0090*/ 	.word	0x00000001
        /*0094*/ 	.word	0x00000001


	//----- nvinfo : EIATTR_CBANK_PARAM_SIZE
	.align		4
.L_29:
        /*0098*/ 	.byte	0x03, 0x19
        /*009a*/ 	.short	0x0034


	//----- nvinfo : EIATTR_PARAM_CBANK
	.align		4
        /*009c*/ 	.byte	0x04, 0x0a
        /*009e*/ 	.short	(.L_31 - .L_30)
	.align		4
.L_30:
        /*00a0*/ 	.word	index@(.nv.constant0.triton_poi_fused__native_batch_norm_legit_no_training_relu_28)
        /*00a4*/ 	.short	0x0210
        /*00a6*/ 	.short	0x0034


	//----- nvinfo : EIATTR_SW_WAR
	.align		4
.L_31:
        /*00a8*/ 	.byte	0x04, 0x36
        /*00aa*/ 	.short	(.L_33 - .L_32)
.L_32:
        /*00ac*/ 	.word	0x00000008
.L_33:


//--------------------- .nv.callgraph             --------------------------
	.section	.nv.callgraph,"",@"SHT_CUDA_CALLGRAPH"
	.align	4
	.sectionentsize	8
	.align		4
        /*0000*/ 	.word	0x00000000
	.align		4
        /*0004*/ 	.word	0xffffffff
	.align		4
        /*0008*/ 	.word	0x00000000
	.align		4
        /*000c*/ 	.word	0xfffffffe
	.align		4
        /*0010*/ 	.word	0x00000000
	.align		4
        /*0014*/ 	.word	0xfffffffd
	.align		4
        /*0018*/ 	.word	0x00000000
	.align		4
        /*001c*/ 	.word	0xfffffffc


//--------------------- .nv.constant4             --------------------------
	.section	.nv.constant4,"a",@progbits
	.align	8
	.align		8
.nv.constant4:
        /*0000*/ 	.dword	_$_str
	.align		8
        /*0008*/ 	.dword	_$_str_$_2


//--------------------- .text.triton_poi_fused__native_batch_norm_legit_no_training_relu_28 --------------------------
	.section	.text.triton_poi_fused__native_batch_norm_legit_no_training_relu_28,"ax",@progbits
	.align	128
        .global         triton_poi_fused__native_batch_norm_legit_no_training_relu_28
        .type           triton_poi_fused__native_batch_norm_legit_no_training_relu_28,@function
        .size           triton_poi_fused__native_batch_norm_legit_no_training_relu_28,(.L_x_1 - triton_poi_fused__native_batch_norm_legit_no_training_relu_28)
        .other          triton_poi_fused__native_batch_norm_legit_no_training_relu_28,@"STO_CUDA_ENTRY STV_DEFAULT"
triton_poi_fused__native_batch_norm_legit_no_training_relu_28:
.text.triton_poi_fused__native_batch_norm_legit_no_training_relu_28:
[----:B------:R-:W-:Y:S01]  /*0000*/  LDC R1, c[0x0][0x28] ;  /* 0x00000a00ff017b82 */ /* 0x000fe20000000800 */
[----:B------:R-:W1:Y:S07]  /*0010*/  S2R R0, SR_TID.X ;  /* 0x0000000000007919 */ /* 0x000e6e0000002100 */
[----:B------:R-:W2:Y:S01]  /*0020*/  LDC.64 R6, c[0x0][0x220] ;  /* 0x00008800ff067b82 */ /* 0x000ea20000000a00 */
[----:B------:R-:W-:Y:S01]  /*0030*/  ULDC.64 UR4, c[0x0][0x208] ;  /* 0x0000820000047ab9 */ /* 0x000fe20000000a00 */
[----:B------:R-:W3:Y:S06]  /*0040*/  S2R R5, SR_CTAID.X ;  /* 0x0000000000057919 */ /* 0x000eec0000002500 */
[----:B------:R-:W4:Y:S08]  /*0050*/  LDC.64 R8, c[0x0][0x228] ;  /* 0x00008a00ff087b82 */ /* 0x000f300000000a00 */
[----:B------:R-:W5:Y:S01]  /*0060*/  LDC.64 R10, c[0x0][0x230] ;  /* 0x00008c00ff0a7b82 */ /* 0x000f620000000a00 */
[----:B-1----:R-:W-:-:S02]  /*0070*/  SHF.L.U32 R0, R0, 0x1, RZ ;  /* 0x0000000100007819 */ /* 0x002fc400000006ff */
[----:B---3--:R-:W-:Y:S02]  /*0080*/  SHF.R.S32.HI R3, RZ, 0x17, R5 ;  /* 0x00000017ff037819 */ /* 0x008fe40000011405 */
[----:B------:R-:W-:Y:S02]  /*0090*/  LOP3.LUT R0, R0, 0xfe, RZ, 0xc0, !PT ;  /* 0x000000fe00007812 */ /* 0x000fe400078ec0ff */
[----:B------:R-:W-:Y:S02]  /*00a0*/  SGXT R3, R3, 0x1 ;  /* 0x000000010303781a */ /* 0x000fe40000000200 */
[----:B------:R-:W-:Y:S02]  /*00b0*/  LEA R0, R5, R0, 0x8 ;  /* 0x0000000005007211 */ /* 0x000fe400078e40ff */
[----:B------:R-:W1:Y:S02]  /*00c0*/  LDC.64 R4, c[0x0][0x218] ;  /* 0x00008600ff047b82 */ /* 0x000e640000000a00 */
[----:B------:R-:W-:-:S04]  /*00d0*/  LEA.HI R3, R3, R0, RZ, 0x6 ;  /* 0x0000000003037211 */ /* 0x000fc800078f30ff */
[--C-:B------:R-:W-:Y:S02]  /*00e0*/  SHF.R.S32.HI R2, RZ, 0x6, R3.reuse ;  /* 0x00000006ff027819 */ /* 0x100fe40000011403 */
[----:B------:R-:W-:-:S04]  /*00f0*/  SHF.R.S32.HI R3, RZ, 0x1f, R3 ;  /* 0x0000001fff037819 */ /* 0x000fc80000011403 */
[----:B------:R-:W-:-:S04]  /*0100*/  LEA.HI R3, R3, R2, RZ, 0x8 ;  /* 0x0000000203037211 */ /* 0x000fc800078f40ff */
[----:B------:R-:W-:-:S04]  /*0110*/  LOP3.LUT R3, R3, 0xffffff00, RZ, 0xc0, !PT ;  /* 0xffffff0003037812 */ /* 0x000fc800078ec0ff */
[----:B------:R-:W-:Y:S02]  /*0120*/  IADD3 R13, R2, -R3, RZ ;  /* 0x80000003020d7210 */ /* 0x000fe40007ffe0ff */
[----:B------:R-:W3:Y:S03]  /*0130*/  LDC.64 R2, c[0x0][0x210] ;  /* 0x00008400ff027b82 */ /* 0x000ee60000000a00 */
[----:B--2---:R-:W-:-:S06]  /*0140*/  IMAD.WIDE R6, R13, 0x4, R6 ;  /* 0x000000040d067825 */ /* 0x004fcc00078e0206 */
[----:B------:R-:W2:Y:S01]  /*0150*/  LDG.E.EL R6, desc[UR4][R6.64] ;  /* 0x0000000406067981 */ /* 0x000ea2000c2e1900 */
[----:B-1----:R-:W-:-:S05]  /*0160*/  IMAD.WIDE R4, R13, 0x4, R4 ;  /* 0x000000040d047825 */ /* 0x002fca00078e0204 */
[----:B------:R1:W2:Y:S01]  /*0170*/  LDG.E.EL R12, desc[UR4][R4.64] ;  /* 0x00000004040c7981 */ /* 0x0002a2000c2e1900 */
[----:B---3--:R-:W-:Y:S01]  /*0180*/  IMAD.WIDE R2, R0, 0x4, R2 ;  /* 0x0000000400027825 */ /* 0x008fe200078e0202 */
[----:B------:R-:W-:Y:S01]  /*0190*/  HFMA2.MMA R14, -RZ, RZ, 1.625, 0 ;  /* 0x3e800000ff0e7435 */ /* 0x000fe200000001ff */
[----:B-1----:R-:W1:Y:S04]  /*01a0*/  LDC.64 R4, c[0x0][0x238] ;  /* 0x00008e00ff047b82 */ /* 0x002e680000000a00 */
[----:B------:R-:W3:Y:S01]  /*01b0*/  LDG.E.64 R2, desc[UR4][R2.64] ;  /* 0x0000000402027981 */ /* 0x000ee2000c1e1b00 */
[----:B----4-:R-:W-:-:S04]  /*01c0*/  IMAD.WIDE R8, R13, 0x4, R8 ;  /* 0x000000040d087825 */ /* 0x010fc800078e0208 */
[----:B-----5:R-:W-:Y:S02]  /*01d0*/  IMAD.WIDE R10, R13, 0x4, R10 ;  /* 0x000000040d0a7825 */ /* 0x020fe400078e020a */
[----:B------:R-:W4:Y:S04]  /*01e0*/  LDG.E.EL R8, desc[UR4][R8.64] ;  /* 0x0000000408087981 */ /* 0x000f28000c2e1900 */
[----:B------:R-:W4:Y:S01]  /*01f0*/  LDG.E.EL R11, desc[UR4][R10.64] ;  /* 0x000000040a0b7981 */ /* 0x000f22000c2e1900 */
[----:B-1----:R-:W-:-:S04]  /*0200*/  IMAD.WIDE R4, R0, 0x4, R4 ;  /* 0x0000000400047825 */ /* 0x002fc800078e0204 */
[----:B--2---:R-:W-:-:S04]  /*0210*/  FADD R6, R6, 9.9999997473787516356e-06 ;  /* 0x3727c5ac06067421 */ /* 0x004fc80000000000 */
[----:B------:R-:W1:Y:S02]  /*0220*/  MUFU.SQRT R7, R6 ;  /* 0x0000000600077308 */ /* 0x000e640000002000 */
[C---:B-1----:R-:W-:Y:S02]  /*0230*/  FSETP.GT.AND P0, PT, R7.reuse, 8.50705917302346158658e+37, PT ;  /* 0x7e8000000700780b */ /* 0x042fe40003f04000 */
[----:B------:R-:W-:-:S11]  /*0240*/  FSETP.GEU.AND P1, PT, R7, 1.175494350822287508e-38, PT ;  /* 0x008000000700780b */ /* 0x000fd60003f2e000 */
[----:B------:R-:W-:-:S04]  /*0250*/  @P0 FMUL R7, R7, 0.25 ;  /* 0x3e80000007070820 */ /* 0x000fc80000400000 */
[----:B------:R-:W-:-:S06]  /*0260*/  @!P1 FMUL R7, R7, 16777216 ;  /* 0x4b80000007079820 */ /* 0x000fcc0000400000 */
[----:B------:R-:W1:Y:S01]  /*0270*/  MUFU.RCP R7, R7 ;  /* 0x0000000700077308 */ /* 0x000e620000001000 */
[----:B------:R-:W-:Y:S01]  /*0280*/  FSEL R14, R14, 1, P0 ;  /* 0x3f8000000e0e7808 */ /* 0x000fe20000000000 */
[----:B---3--:R-:W-:-:S04]  /*0290*/  FADD R2, R2, -R12 ;  /* 0x8000000c02027221 */ /* 0x008fc80000000000 */
[----:B------:R-:W-:Y:S01]  /*02a0*/  @!P1 FMUL R14, R14, 16777216 ;  /* 0x4b8000000e0e9820 */ /* 0x000fe20000400000 */
[----:B------:R-:W-:-:S03]  /*02b0*/  FADD R3, R3, -R12 ;  /* 0x8000000c03037221 */ /* 0x000fc60000000000 */
[----:B-1----:R-:W-:-:S04]  /*02c0*/  FMUL R14, R7, R14 ;  /* 0x0000000e070e7220 */ /* 0x002fc80000400000 */
[-C--:B------:R-:W-:Y:S01]  /*02d0*/  FMUL R2, R2, R14.reuse ;  /* 0x0000000e02027220 */ /* 0x080fe20000400000 */
[----:B------:R-:W-:-:S03]  /*02e0*/  FMUL R14, R3, R14 ;  /* 0x0000000e030e7220 */ /* 0x000fc60000400000 */
[C-C-:B----4-:R-:W-:Y:S01]  /*02f0*/  FFMA R2, R8.reuse, R2, R11.reuse ;  /* 0x0000000208027223 */ /* 0x150fe2000000000b */
[----:B------:R-:W-:-:S04]  /*0300*/  FFMA R14, R8, R14, R11 ;  /* 0x0000000e080e7223 */ /* 0x000fc8000000000b */
[----:B------:R-:W-:Y:S02]  /*0310*/  FSETP.GEU.AND P0, PT, R2, RZ, PT ;  /* 0x000000ff0200720b */ /* 0x000fe40003f0e000 */
[----:B------:R-:W-:Y:S02]  /*0320*/  FSETP.GEU.AND P1, PT, R14, RZ, PT ;  /* 0x000000ff0e00720b */ /* 0x000fe40003f2e000 */
[----:B------:R-:W-:Y:S02]  /*0330*/  FSEL R2, R2, RZ, P0 ;  /* 0x000000ff02027208 */ /* 0x000fe40000000000 */
[----:B------:R-:W-:-:S05]  /*0340*/  FSEL R3, R14, RZ, P1 ;  /* 0x000000ff0e037208 */ /* 0x000fca0000800000 */
[----:B------:R-:W-:Y:S01]  /*0350*/  STG.E.64 desc[UR4][R4.64], R2 ;  /* 0x0000000204007986 */ /* 0x000fe2000c101b04 */
[----:B------:R-:W-:Y:S05]  /*0360*/  EXIT ;  /* 0x000000000000794d */ /* 0x000fea0003800000 */
.L_x_0:
[----:B------:R-:W-:-:S00]  /*0370*/  BRA `(.L_x_0) ;  /* 0xfffffffc00fc7947 */ /* 0x000fc0000383ffff */
[----:B------:R-:W-:-:S00]  /*0380*/  NOP ;  /* 0x0000000000007918 */ /* 0x000fc00000000000 */
[----:B------:R-:W-:-:S00]  /*0390*/  NOP ;  /* 0x0000000000007918 */ /* 0x000fc00000000000 */
[----:B------:R-:W-:-:S00]  /*03a0*/  NOP ;  /* 0x0000000000007918 */ /* 0x000fc00000000000 */
[----:B------:R-:W-:-:S00]  /*03b0*/  NOP ;  /* 0x0000000000007918 */ /* 0x000fc00000000000 */
[----:B------:R-:W-:-:S00]  /*03c0*/  NOP ;  /* 0x0000000000007918 */ /* 0x000fc00000000000 */
[----:B------:R-:W-:-:S00]  /*03d0*/  NOP ;  /* 0x0000000000007918 */ /* 0x000fc00000000000 */
[----:B------:R-:W-:-:S00]  /*03e0*/  NOP ;  /* 0x0000000000007918 */ /* 0x000fc00000000000 */
[----:B------:R-:W-:-:S00]  /*03f0*/  NOP ;  /* 0x0000000000007918 */ /* 0x000fc00000000000 */
.L_x_1:


//--------------------- .nv.global.init           --------------------------
	.section	.nv.global.init,"aw",@progbits
.nv.global.init:
	.type		_$_str,@object
	.size		_$_str,(_$_str_$_2 - _$_str)
_$_str:
        /*0000*/ 	.byte	0x5f, 0x5f, 0x43, 0x55, 0x44, 0x41, 0x5f, 0x46, 0x54, 0x5a, 0x00
	.type		_$_str_$_2,@object
	.size		_$_str_$_2,(.L_1 - _$_str_$_2)
_$_str_$_2:
        /*000b*/ 	.byte	0x5f, 0x5f, 0x43, 0x55, 0x44, 0x41, 0x5f, 0x50, 0x52, 0x45, 0x43, 0x5f, 0x53, 0x51, 0x52, 0x54
        /*001b*/ 	.byte	0x00
.L_1:


//--------------------- .nv.constant0.triton_poi_fused__native_batch_norm_legit_no_training_relu_28 --------------------------
	.section	.nv.constant0.triton_poi_fused__native_batch_norm_legit_no_training_relu_28,"a",@progbits
	.sectionflags	@""
	.align	4
.nv.constant0.triton_poi_fused__native_batch_norm_legit_no_training_relu_28:
	.zero		580
